	.headerflags	@"EF_CUDA_TEXMODE_UNIFIED EF_CUDA_64BIT_ADDRESS EF_CUDA_ACCELERATORS EF_CUDA_SM90 EF_CUDA_VIRTUAL_SM(EF_CUDA_SM90)"
	.elftype	@"ET_EXEC"


//--------------------- .nv.info                  --------------------------
	.section	.nv.info,"",@"SHT_CUDA_INFO"
	.align	4


	//----- nvinfo : EIATTR_REGCOUNT
	.align		4
        /*0000*/ 	.byte	0x04, 0x2f
        /*0002*/ 	.short	(.L_3 - .L_2)
	.align		4
.L_2:
        /*0004*/ 	.word	index@(triton_poi_fused__native_batch_norm_legit_no_training_15)
        /*0008*/ 	.word	0x00000012


	//----- nvinfo : EIATTR_MIN_STACK_SIZE
	.align		4
.L_3:
        /*000c*/ 	.byte	0x04, 0x12
        /*000e*/ 	.short	(.L_5 - .L_4)
	.align		4
.L_4:
        /*0010*/ 	.word	index@(triton_poi_fused__native_batch_norm_legit_no_training_15)
        /*0014*/ 	.word	0x00000000


	//----- nvinfo : EIATTR_FRAME_SIZE
	.align		4
.L_5:
        /*0018*/ 	.byte	0x04, 0x11
        /*001a*/ 	.short	(.L_7 - .L_6)
	.align		4
.L_6:
        /*001c*/ 	.word	index@(triton_poi_fused__native_batch_norm_legit_no_training_15)
        /*0020*/ 	.word	0x00000000


	//----- nvinfo : EIATTR_MIN_STACK_SIZE
	.align		4
.L_7:
        /*0024*/ 	.byte	0x04, 0x12
        /*0026*/ 	.short	(.L_9 - .L_8)
	.align		4
.L_8:
        /*0028*/ 	.word	index@(triton_poi_fused__native_batch_norm_legit_no_training_15)
        /*002c*/ 	.word	0x00000000
.L_9:


//--------------------- .nv.info.triton_poi_fused__native_batch_norm_legit_no_training_15 --------------------------
	.section	.nv.info.triton_poi_fused__native_batch_norm_legit_no_training_15,"",@"SHT_CUDA_INFO"
	.sectionflags	@""
	.align	4


	//----- nvinfo : EIATTR_CUDA_API_VERSION
	.align		4
        /*0000*/ 	.byte	0x04, 0x37
        /*0002*/ 	.short	(.L_11 - .L_10)
.L_10:
        /*0004*/ 	.word	0x0000007c


	//----- nvinfo : EIATTR_KPARAM_INFO
	.align		4
.L_11:
        /*0008*/ 	.byte	0x04, 0x17
        /*000a*/ 	.short	(.L_13 - .L_12)
.L_12:
        /*000c*/ 	.word	0x00000000
        /*0010*/ 	.short	0x0006
        /*0012*/ 	.short	0x0030
        /*0014*/ 	.byte	0x00, 0xf0, 0x11, 0x00


	//----- nvinfo : EIATTR_KPARAM_INFO
	.align		4
.L_13:
        /*0018*/ 	.byte	0x04, 0x17
        /*001a*/ 	.short	(.L_15 - .L_14)
.L_14:
        /*001c*/ 	.word	0x00000000
        /*0020*/ 	.short	0x0005
        /*0022*/ 	.short	0x0028
        /*0024*/ 	.byte	0x00, 0xf4, 0x21, 0x00


	//----- nvinfo : EIATTR_KPARAM_INFO
	.align		4
.L_15:
        /*0028*/ 	.byte	0x04, 0x17
        /*002a*/ 	.short	(.L_17 - .L_16)
.L_16:
        /*002c*/ 	.word	0x00000000
        /*0030*/ 	.short	0x0004
        /*0032*/ 	.short	0x0020
        /*0034*/ 	.byte	0x00, 0xf4, 0x21, 0x00


	//----- nvinfo : EIATTR_KPARAM_INFO
	.align		4
.L_17:
        /*0038*/ 	.byte	0x04, 0x17
        /*003a*/ 	.short	(.L_19 - .L_18)
.L_18:
        /*003c*/ 	.word	0x00000000
        /*0040*/ 	.short	0x0003
        /*0042*/ 	.short	0x0018
        /*0044*/ 	.byte	0x00, 0xf4, 0x21, 0x00


	//----- nvinfo : EIATTR_KPARAM_INFO
	.align		4
.L_19:
        /*0048*/ 	.byte	0x04, 0x17
        /*004a*/ 	.short	(.L_21 - .L_20)
.L_20:
        /*004c*/ 	.word	0x00000000
        /*0050*/ 	.short	0x0002
        /*0052*/ 	.short	0x0010
        /*0054*/ 	.byte	0x00, 0xf4, 0x21, 0x00


	//----- nvinfo : EIATTR_KPARAM_INFO
	.align		4
.L_21:
        /*0058*/ 	.byte	0x04, 0x17
        /*005a*/ 	.short	(.L_23 - .L_22)
.L_22:
        /*005c*/ 	.word	0x00000000
        /*0060*/ 	.short	0x0001
        /*0062*/ 	.short	0x0008
        /*0064*/ 	.byte	0x00, 0xf4, 0x21, 0x00


	//----- nvinfo : EIATTR_KPARAM_INFO
	.align		4
.L_23:
        /*0068*/ 	.byte	0x04, 0x17
        /*006a*/ 	.short	(.L_25 - .L_24)
.L_24:
        /*006c*/ 	.word	0x00000000
        /*0070*/ 	.short	0x0000
        /*0072*/ 	.short	0x0000
        /*0074*/ 	.byte	0x00, 0xf4, 0x21, 0x00


	//----- nvinfo : EIATTR_SPARSE_MMA_MASK
	.align		4
.L_25:
        /*0078*/ 	.byte	0x03, 0x50
        /*007a*/ 	.short	0x0000


	//----- nvinfo : EIATTR_MAXREG_COUNT
	.align		4
        /*007c*/ 	.byte	0x03, 0x1b
        /*007e*/ 	.short	0x00ff


	//----- nvinfo : EIATTR_EXIT_INSTR_OFFSETS
	.align		4
        /*0080*/ 	.byte	0x04, 0x1c
        /*0082*/ 	.short	(.L_27 - .L_26)


	//   ....[0]....
.L_26:
        /*0084*/ 	.word	0x00000310


	//   ....[1]....
        /*0088*/ 	.word	0x00000330


	//----- nvinfo : EIATTR_REQNTID
	.align		4
.L_27:
        /*008c*/ 	.byte	0x04, 0x10
        /*008e*/ 	.short	(.L_29 - .L_28)
.L_28:
        /*0090*/ 	.word	0x00000080
        /*0094*/ 	.word	0x00000001
        /*0098*/ 	.word	0x00000001


	//----- nvinfo : EIATTR_CBANK_PARAM_SIZE
	.align		4
.L_29:
        /*009c*/ 	.byte	0x03, 0x19
        /*009e*/ 	.short	0x0034


	//----- nvinfo : EIATTR_PARAM_CBANK
	.align		4
        /*00a0*/ 	.byte	0x04, 0x0a
        /*00a2*/ 	.short	(.L_31 - .L_30)
	.align		4
.L_30:
        /*00a4*/ 	.word	index@(.nv.constant0.triton_poi_fused__native_batch_norm_legit_no_training_15)
        /*00a8*/ 	.short	0x0210
        /*00aa*/ 	.short	0x0034


	//----- nvinfo : EIATTR_SW_WAR
	.align		4
.L_31:
        /*00ac*/ 	.byte	0x04, 0x36
        /*00ae*/ 	.short	(.L_33 - .L_32)
.L_32:
        /*00b0*/ 	.word	0x00000008
.L_33:


//--------------------- .nv.callgraph             --------------------------
	.section	.nv.callgraph,"",@"SHT_CUDA_CALLGRAPH"
	.align	4
	.sectionentsize	8
	.align		4
        /*0000*/ 	.word	0x00000000
	.align		4
        /*0004*/ 	.word	0xffffffff
	.align		4
        /*0008*/ 	.word	0x00000000
	.align		4
        /*000c*/ 	.word	0xfffffffe
	.align		4
        /*0010*/ 	.word	0x00000000
	.align		4
        /*0014*/ 	.word	0xfffffffd
	.align		4
        /*0018*/ 	.word	0x00000000
	.align		4
        /*001c*/ 	.word	0xfffffffc


//--------------------- .nv.constant4             --------------------------
	.section	.nv.constant4,"a",@progbits
	.align	8
	.align		8
.nv.constant4:
        /*0000*/ 	.dword	_$_str
	.align		8
        /*0008*/ 	.dword	_$_str_$_2


//--------------------- .text.triton_poi_fused__native_batch_norm_legit_no_training_15 --------------------------
	.section	.text.triton_poi_fused__native_batch_norm_legit_no_training_15,"ax",@progbits
	.align	128
        .global         triton_poi_fused__native_batch_norm_legit_no_training_15
        .type           triton_poi_fused__native_batch_norm_legit_no_training_15,@function
        .size           triton_poi_fused__native_batch_norm_legit_no_training_15,(.L_x_1 - triton_poi_fused__native_batch_norm_legit_no_training_15)
        .other          triton_poi_fused__native_batch_norm_legit_no_training_15,@"STO_CUDA_ENTRY STV_DEFAULT"
triton_poi_fused__native_batch_norm_legit_no_training_15:
.text.triton_poi_fused__native_batch_norm_legit_no_training_15:
[----:B------:R-:W0:Y:S01]  /*0000*/  LDC R1, c[0x0][0x28] ;  /* 0x00000a00ff017b82 */ /* 0x000e220000000800 */
[----:B------:R-:W1:Y:S07]  /*0010*/  S2R R0, SR_TID.X ;  /* 0x0000000000007919 */ /* 0x000e6e0000002100 */
[----:B------:R-:W2:Y:S01]  /*0020*/  LDC.64 R8, c[0x0][0x220] ;  /* 0x00008800ff087b82 */ /* 0x000ea20000000a00 */
[----:B------:R-:W-:Y:S01]  /*0030*/  HFMA2.MMA R14, -RZ, RZ, 0, 0 ;  /* 0x00000000ff0e7435 */ /* 0x000fe200000001ff */
[----:B------:R-:W-:Y:S01]  /*0040*/  ULDC.64 UR4, c[0x0][0x208] ;  /* 0x0000820000047ab9 */ /* 0x000fe20000000a00 */
[----:B------:R-:W3:Y:S05]  /*0050*/  S2R R3, SR_CTAID.X ;  /* 0x0000000000037919 */ /* 0x000eea0000002500 */
[----:B------:R-:W4:Y:S08]  /*0060*/  LDC.64 R6, c[0x0][0x218] ;  /* 0x00008600ff067b82 */ /* 0x000f300000000a00 */
[----:B------:R-:W5:Y:S08]  /*0070*/  LDC.64 R10, c[0x0][0x228] ;  /* 0x00008a00ff0a7b82 */ /* 0x000f700000000a00 */
[----:B------:R-:W4:Y:S01]  /*0080*/  LDC.64 R12, c[0x0][0x230] ;  /* 0x00008c00ff0c7b82 */ /* 0x000f220000000a00 */
[----:B-1----:R-:W-:-:S02]  /*0090*/  LOP3.LUT R0, R0, 0x7f, RZ, 0xc0, !PT ;  /* 0x0000007f00007812 */ /* 0x002fc400078ec0ff */
[----:B---3--:R-:W-:Y:S02]  /*00a0*/  SHF.R.S32.HI R2, RZ, 0x18, R3 ;  /* 0x00000018ff027819 */ /* 0x008fe40000011403 */
[----:B------:R-:W-:Y:S02]  /*00b0*/  LEA R0, R3, R0, 0x7 ;  /* 0x0000000003007211 */ /* 0x000fe400078e38ff */
[----:B------:R-:W-:Y:S02]  /*00c0*/  SGXT R3, R2, 0x1 ;  /* 0x000000010203781a */ /* 0x000fe40000000200 */
[----:B------:R-:W-:Y:S02]  /*00d0*/  ISETP.GE.AND P2, PT, R0, 0x1400, PT ;  /* 0x000014000000780c */ /* 0x000fe40003f46270 */
[----:B------:R-:W-:-:S04]  /*00e0*/  LEA.HI R3, R3, R0, RZ, 0x6 ;  /* 0x0000000003037211 */ /* 0x000fc800078f30ff */
[----:B------:R-:W-:-:S05]  /*00f0*/  SHF.R.S32.HI R3, RZ, 0x6, R3 ;  /* 0x00000006ff037819 */ /* 0x000fca0000011403 */
[----:B------:R-:W-:-:S05]  /*0100*/  IMAD.HI R2, R3, 0x66666667, RZ ;  /* 0x6666666703027827 */ /* 0x000fca00078e02ff */
[----:B------:R-:W-:-:S04]  /*0110*/  SHF.R.U32.HI R5, RZ, 0x1f, R2 ;  /* 0x0000001fff057819 */ /* 0x000fc80000011602 */
[----:B------:R-:W-:Y:S02]  /*0120*/  LEA.HI.SX32 R2, R2, R5, 0x1d ;  /* 0x0000000502027211 */ /* 0x000fe400078feaff */
[----:B------:R-:W1:Y:S03]  /*0130*/  LDC.64 R4, c[0x0][0x210] ;  /* 0x00008400ff047b82 */ /* 0x000e660000000a00 */
[----:B------:R-:W-:-:S04]  /*0140*/  IMAD R15, R2, -0x14, R3 ;  /* 0xffffffec020f7824 */ /* 0x000fc800078e0203 */
[----:B--2---:R-:W-:-:S05]  /*0150*/  IMAD.WIDE R8, R15, 0x4, R8 ;  /* 0x000000040f087825 */ /* 0x004fca00078e0208 */
[----:B------:R5:W2:Y:S01]  /*0160*/  @!P2 LDG.E.EL R14, desc[UR4][R8.64] ;  /* 0x00000004080ea981 */ /* 0x000aa2000c2e1900 */
[----:B------:R-:W-:Y:S01]  /*0170*/  CS2R R2, SRZ ;  /* 0x0000000000027805 */ /* 0x000fe2000001ff00 */
[----:B----4-:R-:W-:-:S05]  /*0180*/  IMAD.WIDE R6, R15, 0x4, R6 ;  /* 0x000000040f067825 */ /* 0x010fca00078e0206 */
[----:B------:R-:W3:Y:S01]  /*0190*/  @!P2 LDG.E.EL R3, desc[UR4][R6.64] ;  /* 0x000000040603a981 */ /* 0x000ee2000c2e1900 */
[----:B-1----:R-:W-:-:S04]  /*01a0*/  IMAD.WIDE R4, R0, 0x4, R4 ;  /* 0x0000000400047825 */ /* 0x002fc800078e0204 */
[C---:B-----5:R-:W-:Y:S01]  /*01b0*/  IMAD.WIDE R8, R15.reuse, 0x4, R10 ;  /* 0x000000040f087825 */ /* 0x060fe200078e020a */
[----:B------:R1:W3:Y:S03]  /*01c0*/  @!P2 LDG.E R2, desc[UR4][R4.64] ;  /* 0x000000040402a981 */ /* 0x0002e6000c1e1900 */
[----:B0-----:R-:W-:Y:S01]  /*01d0*/  IMAD.WIDE R10, R15, 0x4, R12 ;  /* 0x000000040f0a7825 */ /* 0x001fe200078e020c */
[----:B------:R-:W-:-:S06]  /*01e0*/  CS2R R12, SRZ ;  /* 0x00000000000c7805 */ /* 0x000fcc000001ff00 */
[----:B------:R-:W4:Y:S01]  /*01f0*/  @!P2 LDG.E.EL R12, desc[UR4][R8.64] ;  /* 0x00000004080ca981 */ /* 0x000f22000c2e1900 */
[----:B-1----:R-:W0:Y:S03]  /*0200*/  LDC.64 R4, c[0x0][0x238] ;  /* 0x00008e00ff047b82 */ /* 0x002e260000000a00 */
[----:B------:R-:W4:Y:S01]  /*0210*/  @!P2 LDG.E.EL R13, desc[UR4][R10.64] ;  /* 0x000000040a0da981 */ /* 0x000f22000c2e1900 */
[----:B------:R-:W-:Y:S01]  /*0220*/  MOV R6, 0x3e800000 ;  /* 0x3e80000000067802 */ /* 0x000fe20000000f00 */
[----:B--2---:R-:W-:-:S04]  /*0230*/  FADD R14, R14, 0.0010000000474974513054 ;  /* 0x3a83126f0e0e7421 */ /* 0x004fc80000000000 */
[----:B------:R-:W1:Y:S02]  /*0240*/  MUFU.SQRT R15, R14 ;  /* 0x0000000e000f7308 */ /* 0x000e640000002000 */
[C---:B-1----:R-:W-:Y:S02]  /*0250*/  FSETP.GT.AND P0, PT, R15.reuse, 8.50705917302346158658e+37, PT ;  /* 0x7e8000000f00780b */ /* 0x042fe40003f04000 */
[----:B------:R-:W-:-:S11]  /*0260*/  FSETP.GEU.AND P1, PT, R15, 1.175494350822287508e-38, PT ;  /* 0x008000000f00780b */ /* 0x000fd60003f2e000 */
[----:B------:R-:W-:-:S04]  /*0270*/  @P0 FMUL R15, R15, 0.25 ;  /* 0x3e8000000f0f0820 */ /* 0x000fc80000400000 */
[----:B------:R-:W-:-:S06]  /*0280*/  @!P1 FMUL R15, R15, 16777216 ;  /* 0x4b8000000f0f9820 */ /* 0x000fcc0000400000 */
[----:B------:R-:W1:Y:S01]  /*0290*/  MUFU.RCP R15, R15 ;  /* 0x0000000f000f7308 */ /* 0x000e620000001000 */
[----:B------:R-:W-:Y:S01]  /*02a0*/  FSEL R6, R6, 1, P0 ;  /* 0x3f80000006067808 */ /* 0x000fe20000000000 */
[----:B---3--:R-:W-:-:S04]  /*02b0*/  FADD R2, -R3, R2 ;  /* 0x0000000203027221 */ /* 0x008fc80000000100 */
[----:B------:R-:W-:-:S04]  /*02c0*/  @!P1 FMUL R6, R6, 16777216 ;  /* 0x4b80000006069820 */ /* 0x000fc80000400000 */
[----:B-1----:R-:W-:-:S04]  /*02d0*/  FMUL R3, R15, R6 ;  /* 0x000000060f037220 */ /* 0x002fc80000400000 */
[----:B------:R-:W-:Y:S01]  /*02e0*/  FMUL R6, R2, R3 ;  /* 0x0000000302067220 */ /* 0x000fe20000400000 */
[----:B0-----:R-:W-:-:S04]  /*02f0*/  IMAD.WIDE R2, R0, 0x4, R4 ;  /* 0x0000000400027825 */ /* 0x001fc800078e0204 */
[----:B----4-:R-:W-:Y:S01]  /*0300*/  FFMA R13, R6, R12, R13 ;  /* 0x0000000c060d7223 */ /* 0x010fe2000000000d */
[----:B------:R-:W-:Y:S06]  /*0310*/  @P2 EXIT ;  /* 0x000000000000294d */ /* 0x000fec0003800000 */
[----:B------:R-:W-:Y:S01]  /*0320*/  STG.E desc[UR4][R2.64], R13 ;  /* 0x0000000d02007986 */ /* 0x000fe2000c101904 */
[----:B------:R-:W-:Y:S05]  /*0330*/  EXIT ;  /* 0x000000000000794d */ /* 0x000fea0003800000 */
.L_x_0:
[----:B------:R-:W-:-:S00]  /*0340*/  BRA `(.L_x_0) ;  /* 0xfffffffc00fc7947 */ /* 0x000fc0000383ffff */
[----:B------:R-:W-:-:S00]  /*0350*/  NOP ;  /* 0x0000000000007918 */ /* 0x000fc00000000000 */
        /* <DEDUP_REMOVED lines=10> */
.L_x_1:


//--------------------- .nv.global.init           --------------------------
	.section	.nv.global.init,"aw",@progbits
.nv.global.init:
	.type		_$_str,@object
	.size		_$_str,(_$_str_$_2 - _$_str)
_$_str:
        /*0000*/ 	.byte	0x5f, 0x5f, 0x43, 0x55, 0x44, 0x41, 0x5f, 0x46, 0x54, 0x5a, 0x00
	.type		_$_str_$_2,@object
	.size		_$_str_$_2,(.L_1 - _$_str_$_2)
_$_str_$_2:
        /*000b*/ 	.byte	0x5f, 0x5f, 0x43, 0x55, 0x44, 0x41, 0x5f, 0x50, 0x52, 0x45, 0x43, 0x5f, 0x53, 0x51, 0x52, 0x54
        /*001b*/ 	.byte	0x00
.L_1:


//--------------------- .nv.constant0.triton_poi_fused__native_batch_norm_legit_no_training_15 --------------------------
	.section	.nv.constant0.triton_poi_fused__native_batch_norm_legit_no_training_15,"a",@progbits
	.sectionflags	@""
	.align	4
.nv.constant0.triton_poi_fused__native_batch_norm_legit_no_training_15:
	.zero		580
